//
// Generated by NVIDIA NVVM Compiler
//
// Compiler Build ID: CL-36424714
// Cuda compilation tools, release 13.0, V13.0.88
// Based on NVVM 20.0.0
//

.version 9.0
.target sm_100
.address_size 64

	// .globl	_Z15vectorAddKernelPfS_S_i

.visible .entry _Z15vectorAddKernelPfS_S_i(
	.param .u64 .ptr .align 1 _Z15vectorAddKernelPfS_S_i_param_0,
	.param .u64 .ptr .align 1 _Z15vectorAddKernelPfS_S_i_param_1,
	.param .u64 .ptr .align 1 _Z15vectorAddKernelPfS_S_i_param_2,
	.param .u32 _Z15vectorAddKernelPfS_S_i_param_3
)
{
	.reg .pred 	%p<2>;
	.reg .b32 	%r<6>;
	.reg .b32 	%f<4>;
	.reg .b64 	%rd<11>;

	ld.param.u64 	%rd1, [_Z15vectorAddKernelPfS_S_i_param_0];
	ld.param.u64 	%rd2, [_Z15vectorAddKernelPfS_S_i_param_1];
	ld.param.u64 	%rd3, [_Z15vectorAddKernelPfS_S_i_param_2];
	ld.param.u32 	%r2, [_Z15vectorAddKernelPfS_S_i_param_3];
	mov.u32 	%r3, %tid.x;
	mov.u32 	%r4, %ctaid.x;
	mov.u32 	%r5, %ntid.x;
	mad.lo.s32 	%r1, %r4, %r5, %r3;
	setp.ge.s32 	%p1, %r1, %r2;
	@%p1 bra 	$L__BB0_2;
	cvta.to.global.u64 	%rd4, %rd1;
	cvta.to.global.u64 	%rd5, %rd2;
	cvta.to.global.u64 	%rd6, %rd3;
	mul.wide.s32 	%rd7, %r1, 4;
	add.s64 	%rd8, %rd4, %rd7;
	ld.global.f32 	%f1, [%rd8];
	add.s64 	%rd9, %rd5, %rd7;
	ld.global.f32 	%f2, [%rd9];
	add.f32 	%f3, %f1, %f2;
	add.s64 	%rd10, %rd6, %rd7;
	st.global.f32 	[%rd10], %f3;
$L__BB0_2:
	ret;

}
	// .globl	_Z32vectorScalarMultiplicationKernelPfS_if
.visible .entry _Z32vectorScalarMultiplicationKernelPfS_if(
	.param .u64 .ptr .align 1 _Z32vectorScalarMultiplicationKernelPfS_if_param_0,
	.param .u64 .ptr .align 1 _Z32vectorScalarMultiplicationKernelPfS_if_param_1,
	.param .u32 _Z32vectorScalarMultiplicationKernelPfS_if_param_2,
	.param .f32 _Z32vectorScalarMultiplicationKernelPfS_if_param_3
)
{
	.reg .pred 	%p<2>;
	.reg .b32 	%r<6>;
	.reg .b32 	%f<4>;
	.reg .b64 	%rd<8>;

	ld.param.u64 	%rd1, [_Z32vectorScalarMultiplicationKernelPfS_if_param_0];
	ld.param.u64 	%rd2, [_Z32vectorScalarMultiplicationKernelPfS_if_param_1];
	ld.param.u32 	%r2, [_Z32vectorScalarMultiplicationKernelPfS_if_param_2];
	ld.param.f32 	%f1, [_Z32vectorScalarMultiplicationKernelPfS_if_param_3];
	mov.u32 	%r3, %tid.x;
	mov.u32 	%r4, %ctaid.x;
	mov.u32 	%r5, %ntid.x;
	mad.lo.s32 	%r1, %r4, %r5, %r3;
	setp.ge.s32 	%p1, %r1, %r2;
	@%p1 bra 	$L__BB1_2;
	cvta.to.global.u64 	%rd3, %rd1;
	cvta.to.global.u64 	%rd4, %rd2;
	mul.wide.s32 	%rd5, %r1, 4;
	add.s64 	%rd6, %rd3, %rd5;
	ld.global.f32 	%f2, [%rd6];
	mul.f32 	%f3, %f1, %f2;
	add.s64 	%rd7, %rd4, %rd5;
	st.global.f32 	[%rd7], %f3;
$L__BB1_2:
	ret;

}


// ===== COMPILED SASS (sm_100) =====

	.target	sm_100

	.elftype	@"ET_EXEC"


//--------------------- .note.nv.tkinfo           --------------------------
	.section	.note.nv.tkinfo,"",@"SHT_NOTE"
	.sectionflags	@"SHF_NOTE_NV_TKINFO"
	.tkinfo
        /*0018*/ 	.word	0x00000002
        /*0030*/ 	.string	""
        /*0030*/ 	.string	"ptxas"
        /*0030*/ 	.string	"Cuda compilation tools, release 13.0, V13.0.88"
        /*0030*/ 	.string	"Build cuda_13.0.r13.0/compiler.36424714_0"
        /*0030*/ 	.string	"-arch sm_100 -m 64 "



//--------------------- .note.nv.cuinfo           --------------------------
	.section	.note.nv.cuinfo,"",@"SHT_NOTE"
	.sectionflags	@"SHF_NOTE_NV_CUINFO"
        /*0018*/ 	.short	0x0002
        /*001a*/ 	.short	0x0064
        /*001c*/ 	.short	0x0082
	.zero		2


//--------------------- .nv.info                  --------------------------
	.section	.nv.info,"",@"SHT_CUDA_INFO"
	.align	4


	//----- nvinfo : EIATTR_REGCOUNT
	.align		4
        /*0000*/ 	.byte	0x04, 0x2f
        /*0002*/ 	.short	(.L_1 - .L_0)
	.align		4
.L_0:
        /*0004*/ 	.word	index@(_Z15vectorAddKernelPfS_S_i)
        /*0008*/ 	.word	0x0000000c


	//----- nvinfo : EIATTR_FRAME_SIZE
	.align		4
.L_1:
        /*000c*/ 	.byte	0x04, 0x11
        /*000e*/ 	.short	(.L_3 - .L_2)
	.align		4
.L_2:
        /*0010*/ 	.word	index@(_Z15vectorAddKernelPfS_S_i)
        /*0014*/ 	.word	0x00000000


	//----- nvinfo : EIATTR_REGCOUNT
	.align		4
.L_3:
        /*0018*/ 	.byte	0x04, 0x2f
        /*001a*/ 	.short	(.L_5 - .L_4)
	.align		4
.L_4:
        /*001c*/ 	.word	index@(_Z32vectorScalarMultiplicationKernelPfS_if)
        /*0020*/ 	.word	0x0000000a


	//----- nvinfo : EIATTR_FRAME_SIZE
	.align		4
.L_5:
        /*0024*/ 	.byte	0x04, 0x11
        /*0026*/ 	.short	(.L_7 - .L_6)
	.align		4
.L_6:
        /*0028*/ 	.word	index@(_Z32vectorScalarMultiplicationKernelPfS_if)
        /*002c*/ 	.word	0x00000000


	//----- nvinfo : EIATTR_MIN_STACK_SIZE
	.align		4
.L_7:
        /*0030*/ 	.byte	0x04, 0x12
        /*0032*/ 	.short	(.L_9 - .L_8)
	.align		4
.L_8:
        /*0034*/ 	.word	index@(_Z32vectorScalarMultiplicationKernelPfS_if)
        /*0038*/ 	.word	0x00000000


	//----- nvinfo : EIATTR_MIN_STACK_SIZE
	.align		4
.L_9:
        /*003c*/ 	.byte	0x04, 0x12
        /*003e*/ 	.short	(.L_11 - .L_10)
	.align		4
.L_10:
        /*0040*/ 	.word	index@(_Z15vectorAddKernelPfS_S_i)
        /*0044*/ 	.word	0x00000000
.L_11:


//--------------------- .nv.compat                --------------------------
	.section	.nv.compat,"",@"SHT_CUDA_COMPAT_INFO"
	.align	4
        /*0000*/ 	.byte	0x02, 0x09, 0x00, 0x00, 0x02, 0x02, 0x01, 0x00, 0x02, 0x05, 0x05, 0x00, 0x03, 0x07, 0x01, 0x01
        /*0010*/ 	.byte	0x02, 0x03, 0x00, 0x00, 0x02, 0x06, 0x01, 0x00, 0x04, 0x0b, 0x08, 0x00, 0x09, 0x00, 0x00, 0x00
        /*0020*/ 	.byte	0x00, 0x00, 0x00, 0x00


//--------------------- .nv.info._Z32vectorScalarMultiplicationKernelPfS_if --------------------------
	.section	.nv.info._Z32vectorScalarMultiplicationKernelPfS_if,"",@"SHT_CUDA_INFO"
	.sectionflags	@""
	.align	4


	//----- nvinfo : EIATTR_CUDA_API_VERSION
	.align		4
        /*0000*/ 	.byte	0x04, 0x37
        /*0002*/ 	.short	(.L_13 - .L_12)
.L_12:
        /*0004*/ 	.word	0x00000082


	//----- nvinfo : EIATTR_KPARAM_INFO
	.align		4
.L_13:
        /*0008*/ 	.byte	0x04, 0x17
        /*000a*/ 	.short	(.L_15 - .L_14)
.L_14:
        /*000c*/ 	.word	0x00000000
        /*0010*/ 	.short	0x0003
        /*0012*/ 	.short	0x0014
        /*0014*/ 	.byte	0x00, 0xf0, 0x11, 0x00


	//----- nvinfo : EIATTR_KPARAM_INFO
	.align		4
.L_15:
        /*0018*/ 	.byte	0x04, 0x17
        /*001a*/ 	.short	(.L_17 - .L_16)
.L_16:
        /*001c*/ 	.word	0x00000000
        /*0020*/ 	.short	0x0002
        /*0022*/ 	.short	0x0010
        /*0024*/ 	.byte	0x00, 0xf0, 0x11, 0x00


	//----- nvinfo : EIATTR_KPARAM_INFO
	.align		4
.L_17:
        /*0028*/ 	.byte	0x04, 0x17
        /*002a*/ 	.short	(.L_19 - .L_18)
.L_18:
        /*002c*/ 	.word	0x00000000
        /*0030*/ 	.short	0x0001
        /*0032*/ 	.short	0x0008
        /*0034*/ 	.byte	0x00, 0xf5, 0x21, 0x00


	//----- nvinfo : EIATTR_KPARAM_INFO
	.align		4
.L_19:
        /*0038*/ 	.byte	0x04, 0x17
        /*003a*/ 	.short	(.L_21 - .L_20)
.L_20:
        /*003c*/ 	.word	0x00000000
        /*0040*/ 	.short	0x0000
        /*0042*/ 	.short	0x0000
        /*0044*/ 	.byte	0x00, 0xf5, 0x21, 0x00


	//----- nvinfo : EIATTR_SPARSE_MMA_MASK
	.align		4
.L_21:
        /*0048*/ 	.byte	0x03, 0x50
        /*004a*/ 	.short	0x0000


	//----- nvinfo : EIATTR_MAXREG_COUNT
	.align		4
        /*004c*/ 	.byte	0x03, 0x1b
        /*004e*/ 	.short	0x00ff


	//----- nvinfo : EIATTR_MERCURY_ISA_VERSION
	.align		4
        /*0050*/ 	.byte	0x03, 0x5f
        /*0052*/ 	.short	0x0101


	//----- nvinfo : EIATTR_VRC_CTA_INIT_COUNT
	.align		4
        /*0054*/ 	.byte	0x02, 0x4a
	.zero		1
	.zero		1


	//----- nvinfo : EIATTR_EXIT_INSTR_OFFSETS
	.align		4
        /*0058*/ 	.byte	0x04, 0x1c
        /*005a*/ 	.short	(.L_23 - .L_22)


	//   ....[0]....
.L_22:
        /*005c*/ 	.word	0x00000070


	//   ....[1]....
        /*0060*/ 	.word	0x00000110


	//----- nvinfo : EIATTR_CBANK_PARAM_SIZE
	.align		4
.L_23:
        /*0064*/ 	.byte	0x03, 0x19
        /*0066*/ 	.short	0x0018


	//----- nvinfo : EIATTR_PARAM_CBANK
	.align		4
        /*0068*/ 	.byte	0x04, 0x0a
        /*006a*/ 	.short	(.L_25 - .L_24)
	.align		4
.L_24:
        /*006c*/ 	.word	index@(.nv.constant0._Z32vectorScalarMultiplicationKernelPfS_if)
        /*0070*/ 	.short	0x0380
        /*0072*/ 	.short	0x0018


	//----- nvinfo : EIATTR_SW_WAR
	.align		4
.L_25:
        /*0074*/ 	.byte	0x04, 0x36
        /*0076*/ 	.short	(.L_27 - .L_26)
.L_26:
        /*0078*/ 	.word	0x00000008
.L_27:


//--------------------- .nv.info._Z15vectorAddKernelPfS_S_i --------------------------
	.section	.nv.info._Z15vectorAddKernelPfS_S_i,"",@"SHT_CUDA_INFO"
	.sectionflags	@""
	.align	4


	//----- nvinfo : EIATTR_CUDA_API_VERSION
	.align		4
        /*0000*/ 	.byte	0x04, 0x37
        /*0002*/ 	.short	(.L_29 - .L_28)
.L_28:
        /*0004*/ 	.word	0x00000082


	//----- nvinfo : EIATTR_KPARAM_INFO
	.align		4
.L_29:
        /*0008*/ 	.byte	0x04, 0x17
        /*000a*/ 	.short	(.L_31 - .L_30)
.L_30:
        /*000c*/ 	.word	0x00000000
        /*0010*/ 	.short	0x0003
        /*0012*/ 	.short	0x0018
        /*0014*/ 	.byte	0x00, 0xf0, 0x11, 0x00


	//----- nvinfo : EIATTR_KPARAM_INFO
	.align		4
.L_31:
        /*0018*/ 	.byte	0x04, 0x17
        /*001a*/ 	.short	(.L_33 - .L_32)
.L_32:
        /*001c*/ 	.word	0x00000000
        /*0020*/ 	.short	0x0002
        /*0022*/ 	.short	0x0010
        /*0024*/ 	.byte	0x00, 0xf5, 0x21, 0x00


	//----- nvinfo : EIATTR_KPARAM_INFO
	.align		4
.L_33:
        /*0028*/ 	.byte	0x04, 0x17
        /*002a*/ 	.short	(.L_35 - .L_34)
.L_34:
        /*002c*/ 	.word	0x00000000
        /*0030*/ 	.short	0x0001
        /*0032*/ 	.short	0x0008
        /*0034*/ 	.byte	0x00, 0xf5, 0x21, 0x00


	//----- nvinfo : EIATTR_KPARAM_INFO
	.align		4
.L_35:
        /*0038*/ 	.byte	0x04, 0x17
        /*003a*/ 	.short	(.L_37 - .L_36)
.L_36:
        /*003c*/ 	.word	0x00000000
        /*0040*/ 	.short	0x0000
        /*0042*/ 	.short	0x0000
        /*0044*/ 	.byte	0x00, 0xf5, 0x21, 0x00


	//----- nvinfo : EIATTR_SPARSE_MMA_MASK
	.align		4
.L_37:
        /*0048*/ 	.byte	0x03, 0x50
        /*004a*/ 	.short	0x0000


	//----- nvinfo : EIATTR_MAXREG_COUNT
	.align		4
        /*004c*/ 	.byte	0x03, 0x1b
        /*004e*/ 	.short	0x00ff


	//----- nvinfo : EIATTR_MERCURY_ISA_VERSION
	.align		4
        /*0050*/ 	.byte	0x03, 0x5f
        /*0052*/ 	.short	0x0101


	//----- nvinfo : EIATTR_VRC_CTA_INIT_COUNT
	.align		4
        /*0054*/ 	.byte	0x02, 0x4a
	.zero		1
	.zero		1


	//----- nvinfo : EIATTR_EXIT_INSTR_OFFSETS
	.align		4
        /*0058*/ 	.byte	0x04, 0x1c
        /*005a*/ 	.short	(.L_39 - .L_38)


	//   ....[0]....
.L_38:
        /*005c*/ 	.word	0x00000070


	//   ....[1]....
        /*0060*/ 	.word	0x00000130


	//----- nvinfo : EIATTR_CBANK_PARAM_SIZE
	.align		4
.L_39:
        /*0064*/ 	.byte	0x03, 0x19
        /*0066*/ 	.short	0x001c


	//----- nvinfo : EIATTR_PARAM_CBANK
	.align		4
        /*0068*/ 	.byte	0x04, 0x0a
        /*006a*/ 	.short	(.L_41 - .L_40)
	.align		4
.L_40:
        /*006c*/ 	.word	index@(.nv.constant0._Z15vectorAddKernelPfS_S_i)
        /*0070*/ 	.short	0x0380
        /*0072*/ 	.short	0x001c


	//----- nvinfo : EIATTR_SW_WAR
	.align		4
.L_41:
        /*0074*/ 	.byte	0x04, 0x36
        /*0076*/ 	.short	(.L_43 - .L_42)
.L_42:
        /*0078*/ 	.word	0x00000008
.L_43:


//--------------------- .nv.callgraph             --------------------------
	.section	.nv.callgraph,"",@"SHT_CUDA_CALLGRAPH"
	.align	4
	.sectionentsize	8
	.align		4
        /*0000*/ 	.word	0x00000000
	.align		4
        /*0004*/ 	.word	0xffffffff
	.align		4
        /*0008*/ 	.word	0x00000000
	.align		4
        /*000c*/ 	.word	0xfffffffe
	.align		4
        /*0010*/ 	.word	0x00000000
	.align		4
        /*0014*/ 	.word	0xfffffffd
	.align		4
        /*0018*/ 	.word	0x00000000
	.align		4
        /*001c*/ 	.word	0xfffffffc


//--------------------- .text._Z32vectorScalarMultiplicationKernelPfS_if --------------------------
	.section	.text._Z32vectorScalarMultiplicationKernelPfS_if,"ax",@progbits
	.align	128
        .global         _Z32vectorScalarMultiplicationKernelPfS_if
        .type           _Z32vectorScalarMultiplicationKernelPfS_if,@function
        .size           _Z32vectorScalarMultiplicationKernelPfS_if,(.L_x_2 - _Z32vectorScalarMultiplicationKernelPfS_if)
        .other          _Z32vectorScalarMultiplicationKernelPfS_if,@"STO_CUDA_ENTRY STV_DEFAULT"
_Z32vectorScalarMultiplicationKernelPfS_if:
.text._Z32vectorScalarMultiplicationKernelPfS_if:
[----:B------:R-:W-:Y:S01]  /*0000*/  LDC R1, c[0x0][0x37c] ;  /* 0x0000df00ff017b82 */ /* 0x000fe20000000800 */
[----:B------:R-:W0:Y:S07]  /*0010*/  S2R R7, SR_TID.X ;  /* 0x0000000000077919 */ /* 0x000e2e0000002100 */
[----:B------:R-:W0:Y:S01]  /*0020*/  S2UR UR4, SR_CTAID.X ;  /* 0x00000000000479c3 */ /* 0x000e220000002500 */
[----:B------:R-:W1:Y:S07]  /*0030*/  LDCU UR5, c[0x0][0x390] ;  /* 0x00007200ff0577ac */ /* 0x000e6e0008000800 */
[----:B------:R-:W0:Y:S02]  /*0040*/  LDC R0, c[0x0][0x360] ;  /* 0x0000d800ff007b82 */ /* 0x000e240000000800 */
[----:B0-----:R-:W-:-:S05]  /*0050*/  IMAD R7, R0, UR4, R7 ;  /* 0x0000000400077c24 */ /* 0x001fca000f8e0207 */
[----:B-1----:R-:W-:-:S13]  /*0060*/  ISETP.GE.AND P0, PT, R7, UR5, PT ;  /* 0x0000000507007c0c */ /* 0x002fda000bf06270 */
[----:B------:R-:W-:Y:S05]  /*0070*/  @P0 EXIT ;  /* 0x000000000000094d */ /* 0x000fea0003800000 */
[----:B------:R-:W0:Y:S01]  /*0080*/  LDC.64 R2, c[0x0][0x380] ;  /* 0x0000e000ff027b82 */ /* 0x000e220000000a00 */
[----:B------:R-:W1:Y:S01]  /*0090*/  LDCU.64 UR4, c[0x0][0x358] ;  /* 0x00006b00ff0477ac */ /* 0x000e620008000a00 */
[----:B------:R-:W2:Y:S06]  /*00a0*/  LDCU UR6, c[0x0][0x394] ;  /* 0x00007280ff0677ac */ /* 0x000eac0008000800 */
[----:B------:R-:W3:Y:S01]  /*00b0*/  LDC.64 R4, c[0x0][0x388] ;  /* 0x0000e200ff047b82 */ /* 0x000ee20000000a00 */
[----:B0-----:R-:W-:-:S06]  /*00c0*/  IMAD.WIDE R2, R7, 0x4, R2 ;  /* 0x0000000407027825 */ /* 0x001fcc00078e0202 */
[----:B-1----:R-:W2:Y:S01]  /*00d0*/  LDG.E R2, desc[UR4][R2.64] ;  /* 0x0000000402027981 */ /* 0x002ea2000c1e1900 */
[----:B---3--:R-:W-:-:S04]  /*00e0*/  IMAD.WIDE R4, R7, 0x4, R4 ;  /* 0x0000000407047825 */ /* 0x008fc800078e0204 */
[----:B--2---:R-:W-:-:S05]  /*00f0*/  FMUL R7, R2, UR6 ;  /* 0x0000000602077c20 */ /* 0x004fca0008400000 */
[----:B------:R-:W-:Y:S01]  /*0100*/  STG.E desc[UR4][R4.64], R7 ;  /* 0x0000000704007986 */ /* 0x000fe2000c101904 */
[----:B------:R-:W-:Y:S05]  /*0110*/  EXIT ;  /* 0x000000000000794d */ /* 0x000fea0003800000 */
.L_x_0:
[----:B------:R-:W-:-:S00]  /*0120*/  BRA `(.L_x_0) ;  /* 0xfffffffc00fc7947 */ /* 0x000fc0000383ffff */
[----:B------:R-:W-:-:S00]  /*0130*/  NOP ;  /* 0x0000000000007918 */ /* 0x000fc00000000000 */
        /* <DEDUP_REMOVED lines=12> */
.L_x_2:


//--------------------- .text._Z15vectorAddKernelPfS_S_i --------------------------
	.section	.text._Z15vectorAddKernelPfS_S_i,"ax",@progbits
	.align	128
        .global         _Z15vectorAddKernelPfS_S_i
        .type           _Z15vectorAddKernelPfS_S_i,@function
        .size           _Z15vectorAddKernelPfS_S_i,(.L_x_3 - _Z15vectorAddKernelPfS_S_i)
        .other          _Z15vectorAddKernelPfS_S_i,@"STO_CUDA_ENTRY STV_DEFAULT"
_Z15vectorAddKernelPfS_S_i:
.text._Z15vectorAddKernelPfS_S_i:
        /* <DEDUP_REMOVED lines=9> */
[----:B------:R-:W1:Y:S07]  /*0090*/  LDCU.64 UR4, c[0x0][0x358] ;  /* 0x00006b00ff0477ac */ /* 0x000e6e0008000a00 */
[----:B------:R-:W2:Y:S08]  /*00a0*/  LDC.64 R4, c[0x0][0x388] ;  /* 0x0000e200ff047b82 */ /* 0x000eb00000000a00 */
[----:B------:R-:W3:Y:S01]  /*00b0*/  LDC.64 R6, c[0x0][0x390] ;  /* 0x0000e400ff067b82 */ /* 0x000ee20000000a00 */
[----:B0-----:R-:W-:-:S06]  /*00c0*/  IMAD.WIDE R2, R9, 0x4, R2 ;  /* 0x0000000409027825 */ /* 0x001fcc00078e0202 */
[----:B-1----:R-:W4:Y:S01]  /*00d0*/  LDG.E R2, desc[UR4][R2.64] ;  /* 0x0000000402027981 */ /* 0x002f22000c1e1900 */
[----:B--2---:R-:W-:-:S06]  /*00e0*/  IMAD.WIDE R4, R9, 0x4, R4 ;  /* 0x0000000409047825 */ /* 0x004fcc00078e0204 */
[----:B------:R-:W4:Y:S01]  /*00f0*/  LDG.E R5, desc[UR4][R4.64] ;  /* 0x0000000404057981 */ /* 0x000f22000c1e1900 */
[----:B---3--:R-:W-:-:S04]  /*0100*/  IMAD.WIDE R6, R9, 0x4, R6 ;  /* 0x0000000409067825 */ /* 0x008fc800078e0206 */
[----:B----4-:R-:W-:-:S05]  /*0110*/  FADD R9, R2, R5 ;  /* 0x0000000502097221 */ /* 0x010fca0000000000 */
[----:B------:R-:W-:Y:S01]  /*0120*/  STG.E desc[UR4][R6.64], R9 ;  /* 0x0000000906007986 */ /* 0x000fe2000c101904 */
[----:B------:R-:W-:Y:S05]  /*0130*/  EXIT ;  /* 0x000000000000794d */ /* 0x000fea0003800000 */
.L_x_1:
        /* <DEDUP_REMOVED lines=12> */
.L_x_3:


//--------------------- .nv.shared.reserved.0     --------------------------
	.section	.nv.shared.reserved.0,"aw",@nobits
	.weak		__nv_reservedSMEM_offset_0_alias
	.size		__nv_reservedSMEM_offset_0_alias, 0, 64
	.other		__nv_reservedSMEM_offset_0_alias,@"STO_CUDA_RESERVED_SHARED STV_DEFAULT"
__nv_reservedSMEM_offset_0_alias:
	.zero		0
	.zero		64


//--------------------- .nv.constant0._Z32vectorScalarMultiplicationKernelPfS_if --------------------------
	.section	.nv.constant0._Z32vectorScalarMultiplicationKernelPfS_if,"a",@progbits
	.sectionflags	@""
	.align	4
.nv.constant0._Z32vectorScalarMultiplicationKernelPfS_if:
	.zero		920


//--------------------- .nv.constant0._Z15vectorAddKernelPfS_S_i --------------------------
	.section	.nv.constant0._Z15vectorAddKernelPfS_S_i,"a",@progbits
	.sectionflags	@""
	.align	4
.nv.constant0._Z15vectorAddKernelPfS_S_i:
	.zero		924


//--------------------- SYMBOLS --------------------------

	.type		.nv.reservedSmem.offset0,@object
	.size		.nv.reservedSmem.offset0,0x4
